	.headerflags	@"EF_CUDA_TEXMODE_UNIFIED EF_CUDA_64BIT_ADDRESS EF_CUDA_ACCELERATORS EF_CUDA_SM90 EF_CUDA_VIRTUAL_SM(EF_CUDA_SM90)"
	.elftype	@"ET_EXEC"


//--------------------- .nv.info                  --------------------------
	.section	.nv.info,"",@"SHT_CUDA_INFO"
	.align	4


	//----- nvinfo : EIATTR_REGCOUNT
	.align		4
        /*0000*/ 	.byte	0x04, 0x2f
        /*0002*/ 	.short	(.L_3 - .L_2)
	.align		4
.L_2:
        /*0004*/ 	.word	index@(triton_poi_fused__native_batch_norm_legit_no_training_max_pool2d_with_indices_silu_25)
        /*0008*/ 	.word	0x00000010


	//----- nvinfo : EIATTR_MIN_STACK_SIZE
	.align		4
.L_3:
        /*000c*/ 	.byte	0x04, 0x12
        /*000e*/ 	.short	(.L_5 - .L_4)
	.align		4
.L_4:
        /*0010*/ 	.word	index@(triton_poi_fused__native_batch_norm_legit_no_training_max_pool2d_with_indices_silu_25)
        /*0014*/ 	.word	0x00000000


	//----- nvinfo : EIATTR_FRAME_SIZE
	.align		4
.L_5:
        /*0018*/ 	.byte	0x04, 0x11
        /*001a*/ 	.short	(.L_7 - .L_6)
	.align		4
.L_6:
        /*001c*/ 	.word	index@(triton_poi_fused__native_batch_norm_legit_no_training_max_pool2d_with_indices_silu_25)
        /*0020*/ 	.word	0x00000000


	//----- nvinfo : EIATTR_MIN_STACK_SIZE
	.align		4
.L_7:
        /*0024*/ 	.byte	0x04, 0x12
        /*0026*/ 	.short	(.L_9 - .L_8)
	.align		4
.L_8:
        /*0028*/ 	.word	index@(triton_poi_fused__native_batch_norm_legit_no_training_max_pool2d_with_indices_silu_25)
        /*002c*/ 	.word	0x00000000
.L_9:


//--------------------- .nv.info.triton_poi_fused__native_batch_norm_legit_no_training_max_pool2d_with_indices_silu_25 --------------------------
	.section	.nv.info.triton_poi_fused__native_batch_norm_legit_no_training_max_pool2d_with_indices_silu_25,"",@"SHT_CUDA_INFO"
	.sectionflags	@""
	.align	4


	//----- nvinfo : EIATTR_CUDA_API_VERSION
	.align		4
        /*0000*/ 	.byte	0x04, 0x37
        /*0002*/ 	.short	(.L_11 - .L_10)
.L_10:
        /*0004*/ 	.word	0x0000007c


	//----- nvinfo : EIATTR_KPARAM_INFO
	.align		4
.L_11:
        /*0008*/ 	.byte	0x04, 0x17
        /*000a*/ 	.short	(.L_13 - .L_12)
.L_12:
        /*000c*/ 	.word	0x00000000
        /*0010*/ 	.short	0x0007
        /*0012*/ 	.short	0x0038
        /*0014*/ 	.byte	0x00, 0xf0, 0x11, 0x00


	//----- nvinfo : EIATTR_KPARAM_INFO
	.align		4
.L_13:
        /*0018*/ 	.byte	0x04, 0x17
        /*001a*/ 	.short	(.L_15 - .L_14)
.L_14:
        /*001c*/ 	.word	0x00000000
        /*0020*/ 	.short	0x0006
        /*0022*/ 	.short	0x0030
        /*0024*/ 	.byte	0x00, 0xf4, 0x21, 0x00


	//----- nvinfo : EIATTR_KPARAM_INFO
	.align		4
.L_15:
        /*0028*/ 	.byte	0x04, 0x17
        /*002a*/ 	.short	(.L_17 - .L_16)
.L_16:
        /*002c*/ 	.word	0x00000000
        /*0030*/ 	.short	0x0005
        /*0032*/ 	.short	0x0028
        /*0034*/ 	.byte	0x00, 0xf4, 0x21, 0x00


	//----- nvinfo : EIATTR_KPARAM_INFO
	.align		4
.L_17:
        /*0038*/ 	.byte	0x04, 0x17
        /*003a*/ 	.short	(.L_19 - .L_18)
.L_18:
        /*003c*/ 	.word	0x00000000
        /*0040*/ 	.short	0x0004
        /*0042*/ 	.short	0x0020
        /*0044*/ 	.byte	0x00, 0xf4, 0x21, 0x00


	//----- nvinfo : EIATTR_KPARAM_INFO
	.align		4
.L_19:
        /*0048*/ 	.byte	0x04, 0x17
        /*004a*/ 	.short	(.L_21 - .L_20)
.L_20:
        /*004c*/ 	.word	0x00000000
        /*0050*/ 	.short	0x0003
        /*0052*/ 	.short	0x0018
        /*0054*/ 	.byte	0x00, 0xf4, 0x21, 0x00


	//----- nvinfo : EIATTR_KPARAM_INFO
	.align		4
.L_21:
        /*0058*/ 	.byte	0x04, 0x17
        /*005a*/ 	.short	(.L_23 - .L_22)
.L_22:
        /*005c*/ 	.word	0x00000000
        /*0060*/ 	.short	0x0002
        /*0062*/ 	.short	0x0010
        /*0064*/ 	.byte	0x00, 0xf4, 0x21, 0x00


	//----- nvinfo : EIATTR_KPARAM_INFO
	.align		4
.L_23:
        /*0068*/ 	.byte	0x04, 0x17
        /*006a*/ 	.short	(.L_25 - .L_24)
.L_24:
        /*006c*/ 	.word	0x00000000
        /*0070*/ 	.short	0x0001
        /*0072*/ 	.short	0x0008
        /*0074*/ 	.byte	0x00, 0xf4, 0x21, 0x00


	//----- nvinfo : EIATTR_KPARAM_INFO
	.align		4
.L_25:
        /*0078*/ 	.byte	0x04, 0x17
        /*007a*/ 	.short	(.L_27 - .L_26)
.L_26:
        /*007c*/ 	.word	0x00000000
        /*0080*/ 	.short	0x0000
        /*0082*/ 	.short	0x0000
        /*0084*/ 	.byte	0x00, 0xf4, 0x21, 0x00


	//----- nvinfo : EIATTR_SPARSE_MMA_MASK
	.align		4
.L_27:
        /*0088*/ 	.byte	0x03, 0x50
        /*008a*/ 	.short	0x0000


	//----- nvinfo : EIATTR_MAXREG_COUNT
	.align		4
        /*008c*/ 	.byte	0x03, 0x1b
        /*008e*/ 	.short	0x00ff


	//----- nvinfo : EIATTR_EXIT_INSTR_OFFSETS
	.align		4
        /*0090*/ 	.byte	0x04, 0x1c
        /*0092*/ 	.short	(.L_29 - .L_28)


	//   ....[0]....
.L_28:
        /*0094*/ 	.word	0x000003c0


	//----- nvinfo : EIATTR_REQNTID
	.align		4
.L_29:
        /*0098*/ 	.byte	0x04, 0x10
        /*009a*/ 	.short	(.L_31 - .L_30)
.L_30:
        /*009c*/ 	.word	0x00000080
        /*00a0*/ 	.word	0x00000001
        /*00a4*/ 	.word	0x00000001


	//----- nvinfo : EIATTR_CBANK_PARAM_SIZE
	.align		4
.L_31:
        /*00a8*/ 	.byte	0x03, 0x19
        /*00aa*/ 	.short	0x003c


	//----- nvinfo : EIATTR_PARAM_CBANK
	.align		4
        /*00ac*/ 	.byte	0x04, 0x0a
        /*00ae*/ 	.short	(.L_33 - .L_32)
	.align		4
.L_32:
        /*00b0*/ 	.word	index@(.nv.constant0.triton_poi_fused__native_batch_norm_legit_no_training_max_pool2d_with_indices_silu_25)
        /*00b4*/ 	.short	0x0210
        /*00b6*/ 	.short	0x003c


	//----- nvinfo : EIATTR_SW_WAR
	.align		4
.L_33:
        /*00b8*/ 	.byte	0x04, 0x36
        /*00ba*/ 	.short	(.L_35 - .L_34)
.L_34:
        /*00bc*/ 	.word	0x00000008
.L_35:


//--------------------- .nv.callgraph             --------------------------
	.section	.nv.callgraph,"",@"SHT_CUDA_CALLGRAPH"
	.align	4
	.sectionentsize	8
	.align		4
        /*0000*/ 	.word	0x00000000
	.align		4
        /*0004*/ 	.word	0xffffffff
	.align		4
        /*0008*/ 	.word	0x00000000
	.align		4
        /*000c*/ 	.word	0xfffffffe
	.align		4
        /*0010*/ 	.word	0x00000000
	.align		4
        /*0014*/ 	.word	0xfffffffd
	.align		4
        /*0018*/ 	.word	0x00000000
	.align		4
        /*001c*/ 	.word	0xfffffffc


//--------------------- .nv.constant4             --------------------------
	.section	.nv.constant4,"a",@progbits
	.align	8
	.align		8
.nv.constant4:
        /*0000*/ 	.dword	_$_str
	.align		8
        /*0008*/ 	.dword	_$_str_$_2


//--------------------- .text.triton_poi_fused__native_batch_norm_legit_no_training_max_pool2d_with_indices_silu_25 --------------------------
	.section	.text.triton_poi_fused__native_batch_norm_legit_no_training_max_pool2d_with_indices_silu_25,"ax",@progbits
	.align	128
        .global         triton_poi_fused__native_batch_norm_legit_no_training_max_pool2d_with_indices_silu_25
        .type           triton_poi_fused__native_batch_norm_legit_no_training_max_pool2d_with_indices_silu_25,@function
        .size           triton_poi_fused__native_batch_norm_legit_no_training_max_pool2d_with_indices_silu_25,(.L_x_1 - triton_poi_fused__native_batch_norm_legit_no_training_max_pool2d_with_indices_silu_25)
        .other          triton_poi_fused__native_batch_norm_legit_no_training_max_pool2d_with_indices_silu_25,@"STO_CUDA_ENTRY STV_DEFAULT"
triton_poi_fused__native_batch_norm_legit_no_training_max_pool2d_with_indices_silu_25:
.text.triton_poi_fused__native_batch_norm_legit_no_training_max_pool2d_with_indices_silu_25:
[----:B------:R-:W-:Y:S01]  /*0000*/  LDC R1, c[0x0][0x28] ;  /* 0x00000a00ff017b82 */ /* 0x000fe20000000800 */
[----:B------:R-:W1:Y:S07]  /*0010*/  S2R R0, SR_TID.X ;  /* 0x0000000000007919 */ /* 0x000e6e0000002100 */
[----:B------:R-:W2:Y:S01]  /*0020*/  LDC.64 R6, c[0x0][0x228] ;  /* 0x00008a00ff067b82 */ /* 0x000ea20000000a00 */
[----:B------:R-:W-:Y:S01]  /*0030*/  ULDC.64 UR4, c[0x0][0x208] ;  /* 0x0000820000047ab9 */ /* 0x000fe20000000a00 */
[----:B------:R-:W3:Y:S06]  /*0040*/  S2R R3, SR_CTAID.X ;  /* 0x0000000000037919 */ /* 0x000eec0000002500 */
[----:B------:R-:W4:Y:S08]  /*0050*/  LDC.64 R4, c[0x0][0x220] ;  /* 0x00008800ff047b82 */ /* 0x000f300000000a00 */
[----:B------:R-:W5:Y:S08]  /*0060*/  LDC.64 R8, c[0x0][0x230] ;  /* 0x00008c00ff087b82 */ /* 0x000f700000000a00 */
[----:B------:R-:W5:Y:S01]  /*0070*/  LDC.64 R10, c[0x0][0x238] ;  /* 0x00008e00ff0a7b82 */ /* 0x000f620000000a00 */
[----:B------:R-:W-:Y:S01]  /*0080*/  HFMA2.MMA R12, -RZ, RZ, 1.625, 0 ;  /* 0x3e800000ff0c7435 */ /* 0x000fe200000001ff */
[----:B------:R-:W-:Y:S01]  /*0090*/  ULDC.64 UR6, c[0x0][0x240] ;  /* 0x0000900000067ab9 */ /* 0x000fe20000000a00 */
[----:B-1----:R-:W-:-:S02]  /*00a0*/  LOP3.LUT R0, R0, 0x7f, RZ, 0xc0, !PT ;  /* 0x0000007f00007812 */ /* 0x002fc400078ec0ff */
[----:B---3--:R-:W-:Y:S02]  /*00b0*/  SHF.R.S32.HI R2, RZ, 0x18, R3 ;  /* 0x00000018ff027819 */ /* 0x008fe40000011403 */
[----:B------:R-:W-:Y:S02]  /*00c0*/  LEA R0, R3, R0, 0x7 ;  /* 0x0000000003007211 */ /* 0x000fe400078e38ff */
[----:B------:R-:W-:-:S04]  /*00d0*/  SGXT R3, R2, 0x1 ;  /* 0x000000010203781a */ /* 0x000fc80000000200 */
[----:B------:R-:W-:-:S04]  /*00e0*/  LEA.HI R3, R3, R0, RZ, 0xb ;  /* 0x0000000003037211 */ /* 0x000fc800078f58ff */
[----:B------:R-:W-:-:S04]  /*00f0*/  LOP3.LUT R3, R3, 0xfffff800, RZ, 0xc0, !PT ;  /* 0xfffff80003037812 */ /* 0x000fc800078ec0ff */
[----:B------:R-:W-:Y:S02]  /*0100*/  IADD3 R13, R0, -R3, RZ ;  /* 0x80000003000d7210 */ /* 0x000fe40007ffe0ff */
[----:B------:R-:W1:Y:S03]  /*0110*/  LDC.64 R2, c[0x0][0x218] ;  /* 0x00008600ff027b82 */ /* 0x000e660000000a00 */
[----:B--2---:R-:W-:-:S06]  /*0120*/  IMAD.WIDE R6, R13, 0x4, R6 ;  /* 0x000000040d067825 */ /* 0x004fcc00078e0206 */
[----:B------:R-:W2:Y:S01]  /*0130*/  LDG.E.EL R6, desc[UR4][R6.64] ;  /* 0x0000000406067981 */ /* 0x000ea2000c2e1900 */
[----:B----4-:R-:W-:-:S04]  /*0140*/  IMAD.WIDE R4, R13, 0x4, R4 ;  /* 0x000000040d047825 */ /* 0x010fc800078e0204 */
[C---:B-----5:R-:W-:Y:S02]  /*0150*/  IMAD.WIDE R8, R13.reuse, 0x4, R8 ;  /* 0x000000040d087825 */ /* 0x060fe400078e0208 */
[----:B------:R3:W4:Y:S02]  /*0160*/  LDG.E.EL R5, desc[UR4][R4.64] ;  /* 0x0000000404057981 */ /* 0x000724000c2e1900 */
[----:B0-----:R-:W-:Y:S02]  /*0170*/  IMAD.WIDE R10, R13, 0x4, R10 ;  /* 0x000000040d0a7825 */ /* 0x001fe400078e020a */
[----:B------:R-:W5:Y:S02]  /*0180*/  LDG.E.EL R8, desc[UR4][R8.64] ;  /* 0x0000000408087981 */ /* 0x000f64000c2e1900 */
[----:B-1----:R-:W-:Y:S02]  /*0190*/  IMAD.WIDE R2, R0, 0x4, R2 ;  /* 0x0000000400027825 */ /* 0x002fe400078e0202 */
[----:B------:R-:W5:Y:S04]  /*01a0*/  LDG.E.EL R11, desc[UR4][R10.64] ;  /* 0x000000040a0b7981 */ /* 0x000f68000c2e1900 */
[----:B------:R-:W4:Y:S01]  /*01b0*/  LDG.E R2, desc[UR4][R2.64] ;  /* 0x0000000402027981 */ /* 0x000f22000c1e1900 */
[----:B--2---:R-:W-:-:S04]  /*01c0*/  FADD R6, R6, 9.9999997473787516356e-06 ;  /* 0x3727c5ac06067421 */ /* 0x004fc80000000000 */
[----:B------:R-:W0:Y:S02]  /*01d0*/  MUFU.SQRT R7, R6 ;  /* 0x0000000600077308 */ /* 0x000e240000002000 */
[C---:B0-----:R-:W-:Y:S02]  /*01e0*/  FSETP.GT.AND P0, PT, R7.reuse, 8.50705917302346158658e+37, PT ;  /* 0x7e8000000700780b */ /* 0x041fe40003f04000 */
[----:B------:R-:W-:-:S11]  /*01f0*/  FSETP.GEU.AND P1, PT, R7, 1.175494350822287508e-38, PT ;  /* 0x008000000700780b */ /* 0x000fd60003f2e000 */
[----:B------:R-:W-:-:S04]  /*0200*/  @P0 FMUL R7, R7, 0.25 ;  /* 0x3e80000007070820 */ /* 0x000fc80000400000 */
[----:B------:R-:W-:-:S06]  /*0210*/  @!P1 FMUL R7, R7, 16777216 ;  /* 0x4b80000007079820 */ /* 0x000fcc0000400000 */
[----:B------:R-:W0:Y:S01]  /*0220*/  MUFU.RCP R7, R7 ;  /* 0x0000000700077308 */ /* 0x000e220000001000 */
[----:B---3--:R-:W-:Y:S01]  /*0230*/  FSEL R4, R12, 1, P0 ;  /* 0x3f8000000c047808 */ /* 0x008fe20000000000 */
[----:B----4-:R-:W-:-:S04]  /*0240*/  FADD R2, R2, -R5 ;  /* 0x8000000502027221 */ /* 0x010fc80000000000 */
[----:B------:R-:W-:-:S04]  /*0250*/  @!P1 FMUL R4, R4, 16777216 ;  /* 0x4b80000004049820 */ /* 0x000fc80000400000 */
[----:B0-----:R-:W-:-:S04]  /*0260*/  FMUL R3, R7, R4 ;  /* 0x0000000407037220 */ /* 0x001fc80000400000 */
[----:B------:R-:W-:-:S04]  /*0270*/  FMUL R2, R2, R3 ;  /* 0x0000000302027220 */ /* 0x000fc80000400000 */
[----:B-----5:R-:W-:-:S04]  /*0280*/  FFMA R8, R8, R2, R11 ;  /* 0x0000000208087223 */ /* 0x020fc8000000000b */
[----:B------:R-:W-:-:S04]  /*0290*/  FADD R2, RZ, -R8 ;  /* 0x80000008ff027221 */ /* 0x000fc80000000000 */
[----:B------:R-:W-:-:S05]  /*02a0*/  FMUL R6, R2, 1.4426950216293334961 ;  /* 0x3fb8aa3b02067820 */ /* 0x000fca0000400000 */
[----:B------:R-:W-:-:S13]  /*02b0*/  FSETP.GEU.AND P0, PT, R6, -126, PT ;  /* 0xc2fc00000600780b */ /* 0x000fda0003f0e000 */
[----:B------:R-:W-:-:S04]  /*02c0*/  @!P0 FMUL R6, R6, 0.5 ;  /* 0x3f00000006068820 */ /* 0x000fc80000400000 */
[----:B------:R-:W0:Y:S02]  /*02d0*/  MUFU.EX2 R2, R6 ;  /* 0x0000000600027308 */ /* 0x000e240000000800 */
[----:B0-----:R-:W-:-:S04]  /*02e0*/  @!P0 FMUL R2, R2, R2 ;  /* 0x0000000202028220 */ /* 0x001fc80000400000 */
[----:B------:R-:W-:Y:S02]  /*02f0*/  FADD R7, R2, 1 ;  /* 0x3f80000002077421 */ /* 0x000fe40000000000 */
[----:B------:R-:W0:Y:S03]  /*0300*/  LDC.64 R2, c[0x0][0x210] ;  /* 0x00008400ff027b82 */ /* 0x000e260000000a00 */
[----:B------:R-:W-:-:S13]  /*0310*/  FSETP.GT.AND P0, PT, R7, 8.50705917302346158658e+37, PT ;  /* 0x7e8000000700780b */ /* 0x000fda0003f04000 */
[----:B------:R-:W-:-:S06]  /*0320*/  @P0 FMUL R7, R7, 0.25 ;  /* 0x3e80000007070820 */ /* 0x000fcc0000400000 */
[----:B------:R-:W1:Y:S01]  /*0330*/  MUFU.RCP R7, R7 ;  /* 0x0000000700077308 */ /* 0x000e620000001000 */
[----:B------:R-:W-:Y:S02]  /*0340*/  FSEL R10, R12, 1, P0 ;  /* 0x3f8000000c0a7808 */ /* 0x000fe40000000000 */
[----:B------:R-:W-:Y:S01]  /*0350*/  IADD3 R4, P0, R0, UR6, RZ ;  /* 0x0000000600047c10 */ /* 0x000fe2000ff1e0ff */
[----:B0-----:R-:W-:-:S03]  /*0360*/  IMAD.WIDE R2, R0, 0x4, R2 ;  /* 0x0000000400027825 */ /* 0x001fc600078e0202 */
[----:B------:R-:W-:Y:S01]  /*0370*/  LEA.HI.X.SX32 R5, R0, UR7, 0x1, P0 ;  /* 0x0000000700057c11 */ /* 0x000fe200080f0eff */
[----:B-1----:R-:W-:-:S04]  /*0380*/  FMUL R9, R7, R10 ;  /* 0x0000000a07097220 */ /* 0x002fc80000400000 */
[----:B------:R-:W-:-:S05]  /*0390*/  FMUL R9, R8, R9 ;  /* 0x0000000908097220 */ /* 0x000fca0000400000 */
[----:B------:R-:W-:Y:S04]  /*03a0*/  STG.E desc[UR4][R2.64], R9 ;  /* 0x0000000902007986 */ /* 0x000fe8000c101904 */
[----:B------:R-:W-:Y:S01]  /*03b0*/  STG.E.U8 desc[UR4][R4.64], RZ ;  /* 0x000000ff04007986 */ /* 0x000fe2000c101104 */
[----:B------:R-:W-:Y:S05]  /*03c0*/  EXIT ;  /* 0x000000000000794d */ /* 0x000fea0003800000 */
.L_x_0:
[----:B------:R-:W-:-:S00]  /*03d0*/  BRA `(.L_x_0) ;  /* 0xfffffffc00fc7947 */ /* 0x000fc0000383ffff */
[----:B------:R-:W-:-:S00]  /*03e0*/  NOP ;  /* 0x0000000000007918 */ /* 0x000fc00000000000 */
        /* <DEDUP_REMOVED lines=9> */
.L_x_1:


//--------------------- .nv.global.init           --------------------------
	.section	.nv.global.init,"aw",@progbits
.nv.global.init:
	.type		_$_str,@object
	.size		_$_str,(_$_str_$_2 - _$_str)
_$_str:
        /*0000*/ 	.byte	0x5f, 0x5f, 0x43, 0x55, 0x44, 0x41, 0x5f, 0x46, 0x54, 0x5a, 0x00
	.type		_$_str_$_2,@object
	.size		_$_str_$_2,(.L_1 - _$_str_$_2)
_$_str_$_2:
        /*000b*/ 	.byte	0x5f, 0x5f, 0x43, 0x55, 0x44, 0x41, 0x5f, 0x50, 0x52, 0x45, 0x43, 0x5f, 0x53, 0x51, 0x52, 0x54
        /*001b*/ 	.byte	0x00
.L_1:


//--------------------- .nv.constant0.triton_poi_fused__native_batch_norm_legit_no_training_max_pool2d_with_indices_silu_25 --------------------------
	.section	.nv.constant0.triton_poi_fused__native_batch_norm_legit_no_training_max_pool2d_with_indices_silu_25,"a",@progbits
	.sectionflags	@""
	.align	4
.nv.constant0.triton_poi_fused__native_batch_norm_legit_no_training_max_pool2d_with_indices_silu_25:
	.zero		588
